//
// Generated by NVIDIA NVVM Compiler
//
// Compiler Build ID: CL-36424714
// Cuda compilation tools, release 13.0, V13.0.88
// Based on NVVM 20.0.0
//

.version 9.0
.target sm_100
.address_size 64

	// .globl	_Z6kernelv
.extern .func  (.param .b32 func_retval0) vprintf
(
	.param .b64 vprintf_param_0,
	.param .b64 vprintf_param_1
)
;
.global .align 1 .b8 $str[19] = {95, 95, 99, 117, 100, 97, 95, 97, 114, 99, 104, 95, 95, 58, 32, 37, 100, 10};
.global .align 1 .b8 $str$1[15] = {82, 117, 110, 32, 102, 114, 111, 109, 32, 71, 80, 85, 46, 10};
.global .align 1 .b8 $str$2[14] = {104, 101, 108, 108, 111, 44, 32, 119, 111, 114, 108, 100, 10};
.global .align 1 .b8 $str$3[15] = {104, 101, 108, 108, 111, 44, 32, 97, 103, 97, 105, 110, 33, 10};

.visible .entry _Z6kernelv()
{
	.local .align 8 .b8 	__local_depot0[8];
	.reg .b64 	%SP;
	.reg .b64 	%SPL;
	.reg .b32 	%r<10>;
	.reg .b64 	%rd<11>;

	mov.u64 	%SPL, __local_depot0;
	cvta.local.u64 	%SP, %SPL;
	add.u64 	%rd1, %SP, 0;
	add.u64 	%rd2, %SPL, 0;
	mov.u64 	%rd3, $str$2;
	cvta.global.u64 	%rd4, %rd3;
	{ // callseq 0, 0
	.param .b64 param0;
	st.param.b64 	[param0], %rd4;
	.param .b64 param1;
	st.param.b64 	[param1], 0;
	.param .b32 retval0;
	call.uni (retval0), 
	vprintf, 
	(
	param0, 
	param1
	);
	ld.param.b32 	%r1, [retval0];
	} // callseq 0
	mov.u64 	%rd5, $str$3;
	cvta.global.u64 	%rd6, %rd5;
	{ // callseq 1, 0
	.param .b64 param0;
	st.param.b64 	[param0], %rd6;
	.param .b64 param1;
	st.param.b64 	[param1], 0;
	.param .b32 retval0;
	call.uni (retval0), 
	vprintf, 
	(
	param0, 
	param1
	);
	ld.param.b32 	%r3, [retval0];
	} // callseq 1
	mov.b32 	%r5, 1000;
	st.local.u32 	[%rd2], %r5;
	mov.u64 	%rd7, $str;
	cvta.global.u64 	%rd8, %rd7;
	{ // callseq 2, 0
	.param .b64 param0;
	st.param.b64 	[param0], %rd8;
	.param .b64 param1;
	st.param.b64 	[param1], %rd1;
	.param .b32 retval0;
	call.uni (retval0), 
	vprintf, 
	(
	param0, 
	param1
	);
	ld.param.b32 	%r6, [retval0];
	} // callseq 2
	mov.u64 	%rd9, $str$1;
	cvta.global.u64 	%rd10, %rd9;
	{ // callseq 3, 0
	.param .b64 param0;
	st.param.b64 	[param0], %rd10;
	.param .b64 param1;
	st.param.b64 	[param1], 0;
	.param .b32 retval0;
	call.uni (retval0), 
	vprintf, 
	(
	param0, 
	param1
	);
	ld.param.b32 	%r8, [retval0];
	} // callseq 3
	ret;

}


// ===== COMPILED SASS (sm_100) =====

	.target	sm_100

	.elftype	@"ET_EXEC"


//--------------------- .note.nv.tkinfo           --------------------------
	.section	.note.nv.tkinfo,"",@"SHT_NOTE"
	.sectionflags	@"SHF_NOTE_NV_TKINFO"
	.tkinfo
        /*0018*/ 	.word	0x00000002
        /*0030*/ 	.string	""
        /*0030*/ 	.string	"ptxas"
        /*0030*/ 	.string	"Cuda compilation tools, release 13.0, V13.0.88"
        /*0030*/ 	.string	"Build cuda_13.0.r13.0/compiler.36424714_0"
        /*0030*/ 	.string	"-arch sm_100 -m 64 "



//--------------------- .note.nv.cuinfo           --------------------------
	.section	.note.nv.cuinfo,"",@"SHT_NOTE"
	.sectionflags	@"SHF_NOTE_NV_CUINFO"
        /*0018*/ 	.short	0x0002
        /*001a*/ 	.short	0x0064
        /*001c*/ 	.short	0x0082
	.zero		2


//--------------------- .nv.info                  --------------------------
	.section	.nv.info,"",@"SHT_CUDA_INFO"
	.align	4


	//----- nvinfo : EIATTR_REGCOUNT
	.align		4
        /*0000*/ 	.byte	0x04, 0x2f
        /*0002*/ 	.short	(.L_5 - .L_4)
	.align		4
.L_4:
        /*0004*/ 	.word	index@(_Z6kernelv)
        /*0008*/ 	.word	0x00000018


	//----- nvinfo : EIATTR_FRAME_SIZE
	.align		4
.L_5:
        /*000c*/ 	.byte	0x04, 0x11
        /*000e*/ 	.short	(.L_7 - .L_6)
	.align		4
.L_6:
        /*0010*/ 	.word	index@(_Z6kernelv)
        /*0014*/ 	.word	0x00000008


	//----- nvinfo : EIATTR_MIN_STACK_SIZE
	.align		4
.L_7:
        /*0018*/ 	.byte	0x04, 0x12
        /*001a*/ 	.short	(.L_9 - .L_8)
	.align		4
.L_8:
        /*001c*/ 	.word	index@(_Z6kernelv)
        /*0020*/ 	.word	0x00000008
.L_9:


//--------------------- .nv.compat                --------------------------
	.section	.nv.compat,"",@"SHT_CUDA_COMPAT_INFO"
	.align	4
        /*0000*/ 	.byte	0x02, 0x09, 0x00, 0x00, 0x02, 0x02, 0x01, 0x00, 0x02, 0x05, 0x05, 0x00, 0x03, 0x07, 0x01, 0x01
        /*0010*/ 	.byte	0x02, 0x03, 0x00, 0x00, 0x02, 0x06, 0x01, 0x00, 0x04, 0x0b, 0x08, 0x00, 0x09, 0x00, 0x00, 0x00
        /*0020*/ 	.byte	0x00, 0x00, 0x00, 0x00


//--------------------- .nv.info._Z6kernelv       --------------------------
	.section	.nv.info._Z6kernelv,"",@"SHT_CUDA_INFO"
	.sectionflags	@""
	.align	4


	//----- nvinfo : EIATTR_CUDA_API_VERSION
	.align		4
        /*0000*/ 	.byte	0x04, 0x37
        /*0002*/ 	.short	(.L_11 - .L_10)
.L_10:
        /*0004*/ 	.word	0x00000082


	//----- nvinfo : EIATTR_SPARSE_MMA_MASK
	.align		4
.L_11:
        /*0008*/ 	.byte	0x03, 0x50
        /*000a*/ 	.short	0x0000


	//----- nvinfo : EIATTR_MAXREG_COUNT
	.align		4
        /*000c*/ 	.byte	0x03, 0x1b
        /*000e*/ 	.short	0x00ff


	//----- nvinfo : EIATTR_EXTERNS
	.align		4
        /*0010*/ 	.byte	0x04, 0x0f
        /*0012*/ 	.short	(.L_13 - .L_12)


	//   ....[0]....
	.align		4
.L_12:
        /*0014*/ 	.word	index@(vprintf)


	//----- nvinfo : EIATTR_MERCURY_ISA_VERSION
	.align		4
.L_13:
        /*0018*/ 	.byte	0x03, 0x5f
        /*001a*/ 	.short	0x0101


	//----- nvinfo : EIATTR_VRC_CTA_INIT_COUNT
	.align		4
        /*001c*/ 	.byte	0x02, 0x4a
	.zero		1
	.zero		1


	//----- nvinfo : EIATTR_SYSCALL_OFFSETS
	.align		4
        /*0020*/ 	.byte	0x04, 0x46
        /*0022*/ 	.short	(.L_15 - .L_14)


	//   ....[0]....
.L_14:
        /*0024*/ 	.word	0x000000d0


	//   ....[1]....
        /*0028*/ 	.word	0x00000140


	//   ....[2]....
        /*002c*/ 	.word	0x000001e0


	//   ....[3]....
        /*0030*/ 	.word	0x00000250


	//----- nvinfo : EIATTR_EXIT_INSTR_OFFSETS
	.align		4
.L_15:
        /*0034*/ 	.byte	0x04, 0x1c
        /*0036*/ 	.short	(.L_17 - .L_16)


	//   ....[0]....
.L_16:
        /*0038*/ 	.word	0x00000260


	//----- nvinfo : EIATTR_SW_WAR
	.align		4
.L_17:
        /*003c*/ 	.byte	0x04, 0x36
        /*003e*/ 	.short	(.L_19 - .L_18)
.L_18:
        /*0040*/ 	.word	0x00000008
.L_19:


//--------------------- .nv.callgraph             --------------------------
	.section	.nv.callgraph,"",@"SHT_CUDA_CALLGRAPH"
	.align	4
	.sectionentsize	8
	.align		4
        /*0000*/ 	.word	0x00000000
	.align		4
        /*0004*/ 	.word	0xffffffff
	.align		4
        /*0008*/ 	.word	index@(_Z6kernelv)
	.align		4
        /*000c*/ 	.word	index@(vprintf)
	.align		4
        /*0010*/ 	.word	0x00000000
	.align		4
        /*0014*/ 	.word	0xfffffffe
	.align		4
        /*0018*/ 	.word	0x00000000
	.align		4
        /*001c*/ 	.word	0xfffffffd
	.align		4
        /*0020*/ 	.word	0x00000000
	.align		4
        /*0024*/ 	.word	0xfffffffc


//--------------------- .nv.constant4             --------------------------
	.section	.nv.constant4,"a",@progbits
	.align	8
	.align		8
.nv.constant4:
        /*0000*/ 	.dword	vprintf
	.align		8
        /*0008*/ 	.dword	$str
	.align		8
        /*0010*/ 	.dword	$str$1
	.align		8
        /*0018*/ 	.dword	$str$2
	.align		8
        /*0020*/ 	.dword	$str$3


//--------------------- .text._Z6kernelv          --------------------------
	.section	.text._Z6kernelv,"ax",@progbits
	.align	128
        .global         _Z6kernelv
        .type           _Z6kernelv,@function
        .size           _Z6kernelv,(.L_x_5 - _Z6kernelv)
        .other          _Z6kernelv,@"STO_CUDA_ENTRY STV_DEFAULT"
_Z6kernelv:
.text._Z6kernelv:
[----:B------:R-:W0:Y:S01]  /*0000*/  LDC R1, c[0x0][0x37c] ;  /* 0x0000df00ff017b82 */ /* 0x000e220000000800 */
[----:B------:R-:W-:Y:S01]  /*0010*/  MOV R2, 0x0 ;  /* 0x0000000000027802 */ /* 0x000fe20000000f00 */
[----:B------:R-:W1:Y:S01]  /*0020*/  LDCU UR4, c[0x0][0x2f8] ;  /* 0x00005f00ff0477ac */ /* 0x000e620008000800 */
[----:B0-----:R-:W-:Y:S01]  /*0030*/  VIADD R1, R1, 0xfffffff8 ;  /* 0xfffffff801017836 */ /* 0x001fe20000000000 */
[----:B------:R-:W-:-:S04]  /*0040*/  CS2R R6, SRZ ;  /* 0x0000000000067805 */ /* 0x000fc8000001ff00 */
[----:B------:R0:W2:Y:S01]  /*0050*/  LDC.64 R8, c[0x4][R2] ;  /* 0x0100000002087b82 */ /* 0x0000a20000000a00 */
[----:B------:R-:W3:Y:S01]  /*0060*/  LDCU.64 UR6, c[0x4][0x18] ;  /* 0x01000300ff0677ac */ /* 0x000ee20008000a00 */
[----:B------:R-:W4:Y:S01]  /*0070*/  LDCU UR5, c[0x0][0x2fc] ;  /* 0x00005f80ff0577ac */ /* 0x000f220008000800 */
[----:B-1----:R-:W-:Y:S01]  /*0080*/  IADD3 R16, P0, PT, R1, UR4, RZ ;  /* 0x0000000401107c10 */ /* 0x002fe2000ff1e0ff */
[----:B---3--:R-:W-:Y:S02]  /*0090*/  IMAD.U32 R4, RZ, RZ, UR6 ;  /* 0x00000006ff047e24 */ /* 0x008fe4000f8e00ff */
[----:B------:R-:W-:Y:S02]  /*00a0*/  IMAD.U32 R5, RZ, RZ, UR7 ;  /* 0x00000007ff057e24 */ /* 0x000fe4000f8e00ff */
[----:B0---4-:R-:W-:-:S08]  /*00b0*/  IMAD.X R17, RZ, RZ, UR5, P0 ;  /* 0x00000005ff117e24 */ /* 0x011fd000080e06ff */
[----:B------:R-:W-:-:S07]  /*00c0*/  LEPC R20, `(.L_x_0) ;  /* 0x000000001014794e */ /* 0x000fce0000000000 */
[----:B--2---:R-:W-:Y:S05]  /*00d0*/  CALL.ABS.NOINC R8 ;  /* 0x0000000008007343 */ /* 0x004fea0003c00000 */
.L_x_0:
[----:B------:R0:W1:Y:S01]  /*00e0*/  LDC.64 R8, c[0x4][R2] ;  /* 0x0100000002087b82 */ /* 0x0000620000000a00 */
[----:B------:R-:W2:Y:S01]  /*00f0*/  LDCU.64 UR4, c[0x4][0x20] ;  /* 0x01000400ff0477ac */ /* 0x000ea20008000a00 */
[----:B------:R-:W-:Y:S02]  /*0100*/  CS2R R6, SRZ ;  /* 0x0000000000067805 */ /* 0x000fe4000001ff00 */
[----:B--2---:R-:W-:Y:S01]  /*0110*/  MOV R4, UR4 ;  /* 0x0000000400047c02 */ /* 0x004fe20008000f00 */
[----:B0-----:R-:W-:-:S07]  /*0120*/  IMAD.U32 R5, RZ, RZ, UR5 ;  /* 0x00000005ff057e24 */ /* 0x001fce000f8e00ff */
[----:B------:R-:W-:-:S07]  /*0130*/  LEPC R20, `(.L_x_1) ;  /* 0x000000001014794e */ /* 0x000fce0000000000 */
[----:B-1----:R-:W-:Y:S05]  /*0140*/  CALL.ABS.NOINC R8 ;  /* 0x0000000008007343 */ /* 0x002fea0003c00000 */
.L_x_1:
[----:B------:R-:W-:Y:S01]  /*0150*/  IMAD.MOV.U32 R0, RZ, RZ, 0x3e8 ;  /* 0x000003e8ff007424 */ /* 0x000fe200078e00ff */
[----:B------:R0:W1:Y:S01]  /*0160*/  LDC.64 R8, c[0x4][R2] ;  /* 0x0100000002087b82 */ /* 0x0000620000000a00 */
[----:B------:R-:W2:Y:S01]  /*0170*/  LDCU.64 UR4, c[0x4][0x8] ;  /* 0x01000100ff0477ac */ /* 0x000ea20008000a00 */
[----:B------:R-:W-:Y:S02]  /*0180*/  IMAD.MOV.U32 R6, RZ, RZ, R16 ;  /* 0x000000ffff067224 */ /* 0x000fe400078e0010 */
[----:B------:R0:W-:Y:S01]  /*0190*/  STL [R1], R0 ;  /* 0x0000000001007387 */ /* 0x0001e20000100800 */
[----:B------:R-:W-:Y:S02]  /*01a0*/  IMAD.MOV.U32 R7, RZ, RZ, R17 ;  /* 0x000000ffff077224 */ /* 0x000fe400078e0011 */
[----:B--2---:R-:W-:Y:S01]  /*01b0*/  IMAD.U32 R4, RZ, RZ, UR4 ;  /* 0x00000004ff047e24 */ /* 0x004fe2000f8e00ff */
[----:B0-----:R-:W-:-:S07]  /*01c0*/  MOV R5, UR5 ;  /* 0x0000000500057c02 */ /* 0x001fce0008000f00 */
[----:B------:R-:W-:-:S07]  /*01d0*/  LEPC R20, `(.L_x_2) ;  /* 0x000000001014794e */ /* 0x000fce0000000000 */
[----:B-1----:R-:W-:Y:S05]  /*01e0*/  CALL.ABS.NOINC R8 ;  /* 0x0000000008007343 */ /* 0x002fea0003c00000 */
.L_x_2:
[----:B------:R-:W0:Y:S01]  /*01f0*/  LDC.64 R2, c[0x4][R2] ;  /* 0x0100000002027b82 */ /* 0x000e220000000a00 */
[----:B------:R-:W1:Y:S01]  /*0200*/  LDCU.64 UR4, c[0x4][0x10] ;  /* 0x01000200ff0477ac */ /* 0x000e620008000a00 */
[----:B------:R-:W-:Y:S02]  /*0210*/  CS2R R6, SRZ ;  /* 0x0000000000067805 */ /* 0x000fe4000001ff00 */
[----:B-1----:R-:W-:Y:S01]  /*0220*/  MOV R4, UR4 ;  /* 0x0000000400047c02 */ /* 0x002fe20008000f00 */
[----:B------:R-:W-:-:S07]  /*0230*/  IMAD.U32 R5, RZ, RZ, UR5 ;  /* 0x00000005ff057e24 */ /* 0x000fce000f8e00ff */
[----:B------:R-:W-:-:S07]  /*0240*/  LEPC R20, `(.L_x_3) ;  /* 0x000000001014794e */ /* 0x000fce0000000000 */
[----:B0-----:R-:W-:Y:S05]  /*0250*/  CALL.ABS.NOINC R2 ;  /* 0x0000000002007343 */ /* 0x001fea0003c00000 */
.L_x_3:
[----:B------:R-:W-:Y:S05]  /*0260*/  EXIT ;  /* 0x000000000000794d */ /* 0x000fea0003800000 */
.L_x_4:
[----:B------:R-:W-:-:S00]  /*0270*/  BRA `(.L_x_4) ;  /* 0xfffffffc00fc7947 */ /* 0x000fc0000383ffff */
[----:B------:R-:W-:-:S00]  /*0280*/  NOP ;  /* 0x0000000000007918 */ /* 0x000fc00000000000 */
[----:B------:R-:W-:-:S00]  /*0290*/  NOP ;  /* 0x0000000000007918 */ /* 0x000fc00000000000 */
[----:B------:R-:W-:-:S00]  /*02a0*/  NOP ;  /* 0x0000000000007918 */ /* 0x000fc00000000000 */
[----:B------:R-:W-:-:S00]  /*02b0*/  NOP ;  /* 0x0000000000007918 */ /* 0x000fc00000000000 */
[----:B------:R-:W-:-:S00]  /*02c0*/  NOP ;  /* 0x0000000000007918 */ /* 0x000fc00000000000 */
[----:B------:R-:W-:-:S00]  /*02d0*/  NOP ;  /* 0x0000000000007918 */ /* 0x000fc00000000000 */
[----:B------:R-:W-:-:S00]  /*02e0*/  NOP ;  /* 0x0000000000007918 */ /* 0x000fc00000000000 */
[----:B------:R-:W-:-:S00]  /*02f0*/  NOP ;  /* 0x0000000000007918 */ /* 0x000fc00000000000 */
.L_x_5:


//--------------------- .nv.global.init           --------------------------
	.section	.nv.global.init,"aw",@progbits
.nv.global.init:
	.type		$str$2,@object
	.size		$str$2,($str$3 - $str$2)
$str$2:
        /*0000*/ 	.byte	0x68, 0x65, 0x6c, 0x6c, 0x6f, 0x2c, 0x20, 0x77, 0x6f, 0x72, 0x6c, 0x64, 0x0a, 0x00
	.type		$str$3,@object
	.size		$str$3,($str$1 - $str$3)
$str$3:
        /*000e*/ 	.byte	0x68, 0x65, 0x6c, 0x6c, 0x6f, 0x2c, 0x20, 0x61, 0x67, 0x61, 0x69, 0x6e, 0x21, 0x0a, 0x00
	.type		$str$1,@object
	.size		$str$1,($str - $str$1)
$str$1:
        /*001d*/ 	.byte	0x52, 0x75, 0x6e, 0x20, 0x66, 0x72, 0x6f, 0x6d, 0x20, 0x47, 0x50, 0x55, 0x2e, 0x0a, 0x00
	.type		$str,@object
	.size		$str,(.L_0 - $str)
$str:
        /*002c*/ 	.byte	0x5f, 0x5f, 0x63, 0x75, 0x64, 0x61, 0x5f, 0x61, 0x72, 0x63, 0x68, 0x5f, 0x5f, 0x3a, 0x20, 0x25
        /*003c*/ 	.byte	0x64, 0x0a, 0x00
.L_0:


//--------------------- .nv.shared.reserved.0     --------------------------
	.section	.nv.shared.reserved.0,"aw",@nobits
	.weak		__nv_reservedSMEM_offset_0_alias
	.size		__nv_reservedSMEM_offset_0_alias, 0, 64
	.other		__nv_reservedSMEM_offset_0_alias,@"STO_CUDA_RESERVED_SHARED STV_DEFAULT"
__nv_reservedSMEM_offset_0_alias:
	.zero		0
	.zero		64


//--------------------- .nv.constant0._Z6kernelv  --------------------------
	.section	.nv.constant0._Z6kernelv,"a",@progbits
	.sectionflags	@""
	.align	4
.nv.constant0._Z6kernelv:
	.zero		896


//--------------------- SYMBOLS --------------------------

	.type		.nv.reservedSmem.offset0,@object
	.size		.nv.reservedSmem.offset0,0x4
	.type		vprintf,@function
